//
// Generated by NVIDIA NVVM Compiler
//
// Compiler Build ID: CL-36424714
// Cuda compilation tools, release 13.0, V13.0.88
// Based on NVVM 20.0.0
//

.version 9.0
.target sm_100
.address_size 64

	// .globl	_Z11testCollatzllPl

.visible .entry _Z11testCollatzllPl(
	.param .u64 _Z11testCollatzllPl_param_0,
	.param .u64 _Z11testCollatzllPl_param_1,
	.param .u64 .ptr .align 1 _Z11testCollatzllPl_param_2
)
{
	.reg .pred 	%p<33>;
	.reg .b32 	%r<7>;
	.reg .b64 	%rd<52>;
	.reg .b64 	%fd<9>;

	ld.param.u64 	%rd31, [_Z11testCollatzllPl_param_0];
	ld.param.u64 	%rd33, [_Z11testCollatzllPl_param_1];
	ld.param.u64 	%rd32, [_Z11testCollatzllPl_param_2];
	cvt.rn.f64.s64 	%fd1, %rd31;
	cvt.rn.f64.s64 	%fd2, %rd33;
	div.rn.f64 	%fd3, %fd1, %fd2;
	cvt.rpi.f64.f64 	%fd4, %fd3;
	mov.u32 	%r3, %ctaid.x;
	cvt.rn.f64.u32 	%fd5, %r3;
	mul.f64 	%fd6, %fd4, %fd5;
	cvt.rzi.s64.f64 	%rd42, %fd6;
	add.s32 	%r4, %r3, 1;
	cvt.rn.f64.u32 	%fd7, %r4;
	mul.f64 	%fd8, %fd4, %fd7;
	cvt.rzi.s64.f64 	%rd2, %fd8;
	setp.ge.s64 	%p1, %rd42, %rd2;
	setp.gt.s64 	%p2, %rd42, %rd31;
	or.pred  	%p3, %p1, %p2;
	@%p3 bra 	$L__BB0_38;
	cvta.to.global.u64 	%rd3, %rd32;
$L__BB0_2:
	mov.u64 	%rd4, %rd42;
	setp.lt.u64 	%p4, %rd4, 2;
	@%p4 bra 	$L__BB0_37;
	mov.b32 	%r6, 0;
	mov.u64 	%rd5, %rd4;
$L__BB0_4:
	and.b64  	%rd34, %rd5, 1;
	setp.eq.b64 	%p5, %rd34, 1;
	not.pred 	%p6, %p5;
	@%p6 bra 	$L__BB0_5;
	bra.uni 	$L__BB0_6;
$L__BB0_5:
	shr.s64 	%rd44, %rd5, 1;
	bra.uni 	$L__BB0_7;
$L__BB0_6:
	mad.lo.s64 	%rd44, %rd5, 3, 1;
$L__BB0_7:
	setp.eq.s64 	%p7, %rd44, 1;
	@%p7 bra 	$L__BB0_37;
	and.b64  	%rd35, %rd44, 1;
	setp.eq.b64 	%p8, %rd35, 1;
	not.pred 	%p9, %p8;
	@%p9 bra 	$L__BB0_10;
	mad.lo.s64 	%rd45, %rd44, 3, 1;
	bra.uni 	$L__BB0_11;
$L__BB0_10:
	shr.s64 	%rd45, %rd44, 1;
$L__BB0_11:
	setp.eq.s64 	%p10, %rd45, 1;
	@%p10 bra 	$L__BB0_37;
	and.b64  	%rd36, %rd45, 1;
	setp.eq.b64 	%p11, %rd36, 1;
	not.pred 	%p12, %p11;
	@%p12 bra 	$L__BB0_14;
	mad.lo.s64 	%rd46, %rd45, 3, 1;
	bra.uni 	$L__BB0_15;
$L__BB0_14:
	shr.s64 	%rd46, %rd45, 1;
$L__BB0_15:
	setp.eq.s64 	%p13, %rd46, 1;
	@%p13 bra 	$L__BB0_37;
	and.b64  	%rd37, %rd46, 1;
	setp.eq.b64 	%p14, %rd37, 1;
	not.pred 	%p15, %p14;
	@%p15 bra 	$L__BB0_18;
	mad.lo.s64 	%rd47, %rd46, 3, 1;
	bra.uni 	$L__BB0_19;
$L__BB0_18:
	shr.s64 	%rd47, %rd46, 1;
$L__BB0_19:
	setp.eq.s64 	%p16, %rd47, 1;
	@%p16 bra 	$L__BB0_37;
	and.b64  	%rd38, %rd47, 1;
	setp.eq.b64 	%p17, %rd38, 1;
	not.pred 	%p18, %p17;
	@%p18 bra 	$L__BB0_22;
	mad.lo.s64 	%rd48, %rd47, 3, 1;
	bra.uni 	$L__BB0_23;
$L__BB0_22:
	shr.s64 	%rd48, %rd47, 1;
$L__BB0_23:
	setp.eq.s64 	%p19, %rd48, 1;
	@%p19 bra 	$L__BB0_37;
	and.b64  	%rd39, %rd48, 1;
	setp.eq.b64 	%p20, %rd39, 1;
	not.pred 	%p21, %p20;
	@%p21 bra 	$L__BB0_26;
	mad.lo.s64 	%rd49, %rd48, 3, 1;
	bra.uni 	$L__BB0_27;
$L__BB0_26:
	shr.s64 	%rd49, %rd48, 1;
$L__BB0_27:
	setp.eq.s64 	%p22, %rd49, 1;
	@%p22 bra 	$L__BB0_37;
	and.b64  	%rd40, %rd49, 1;
	setp.eq.b64 	%p23, %rd40, 1;
	not.pred 	%p24, %p23;
	@%p24 bra 	$L__BB0_30;
	mad.lo.s64 	%rd50, %rd49, 3, 1;
	bra.uni 	$L__BB0_31;
$L__BB0_30:
	shr.s64 	%rd50, %rd49, 1;
$L__BB0_31:
	setp.eq.s64 	%p25, %rd50, 1;
	@%p25 bra 	$L__BB0_37;
	setp.eq.s32 	%p26, %r6, 992;
	@%p26 bra 	$L__BB0_39;
	and.b64  	%rd41, %rd50, 1;
	setp.eq.b64 	%p27, %rd41, 1;
	not.pred 	%p28, %p27;
	@%p28 bra 	$L__BB0_35;
	mad.lo.s64 	%rd5, %rd50, 3, 1;
	bra.uni 	$L__BB0_36;
$L__BB0_35:
	shr.s64 	%rd5, %rd50, 1;
$L__BB0_36:
	setp.ne.s64 	%p29, %rd5, 1;
	add.s32 	%r6, %r6, 8;
	@%p29 bra 	$L__BB0_4;
$L__BB0_37:
	add.s64 	%rd42, %rd4, 1;
	setp.lt.s64 	%p30, %rd42, %rd2;
	setp.lt.s64 	%p31, %rd4, %rd31;
	and.pred  	%p32, %p30, %p31;
	@%p32 bra 	$L__BB0_2;
$L__BB0_38:
	ret;
$L__BB0_39:
	st.global.u64 	[%rd3], %rd4;
	bra.uni 	$L__BB0_37;

}


// ===== COMPILED SASS (sm_100) =====

	.target	sm_100

	.elftype	@"ET_EXEC"


//--------------------- .note.nv.tkinfo           --------------------------
	.section	.note.nv.tkinfo,"",@"SHT_NOTE"
	.sectionflags	@"SHF_NOTE_NV_TKINFO"
	.tkinfo
        /*0018*/ 	.word	0x00000002
        /*0030*/ 	.string	""
        /*0030*/ 	.string	"ptxas"
        /*0030*/ 	.string	"Cuda compilation tools, release 13.0, V13.0.88"
        /*0030*/ 	.string	"Build cuda_13.0.r13.0/compiler.36424714_0"
        /*0030*/ 	.string	"-arch sm_100 -m 64 "



//--------------------- .note.nv.cuinfo           --------------------------
	.section	.note.nv.cuinfo,"",@"SHT_NOTE"
	.sectionflags	@"SHF_NOTE_NV_CUINFO"
        /*0018*/ 	.short	0x0002
        /*001a*/ 	.short	0x0064
        /*001c*/ 	.short	0x0082
	.zero		2


//--------------------- .nv.info                  --------------------------
	.section	.nv.info,"",@"SHT_CUDA_INFO"
	.align	4


	//----- nvinfo : EIATTR_REGCOUNT
	.align		4
        /*0000*/ 	.byte	0x04, 0x2f
        /*0002*/ 	.short	(.L_1 - .L_0)
	.align		4
.L_0:
        /*0004*/ 	.word	index@(_Z11testCollatzllPl)
        /*0008*/ 	.word	0x00000018


	//----- nvinfo : EIATTR_FRAME_SIZE
	.align		4
.L_1:
        /*000c*/ 	.byte	0x04, 0x11
        /*000e*/ 	.short	(.L_3 - .L_2)
	.align		4
.L_2:
        /*0010*/ 	.word	index@($__internal_0_$__cuda_sm20_div_rn_f64_full)
        /*0014*/ 	.word	0x00000000


	//----- nvinfo : EIATTR_FRAME_SIZE
	.align		4
.L_3:
        /*0018*/ 	.byte	0x04, 0x11
        /*001a*/ 	.short	(.L_5 - .L_4)
	.align		4
.L_4:
        /*001c*/ 	.word	index@(_Z11testCollatzllPl)
        /*0020*/ 	.word	0x00000000


	//----- nvinfo : EIATTR_MIN_STACK_SIZE
	.align		4
.L_5:
        /*0024*/ 	.byte	0x04, 0x12
        /*0026*/ 	.short	(.L_7 - .L_6)
	.align		4
.L_6:
        /*0028*/ 	.word	index@(_Z11testCollatzllPl)
        /*002c*/ 	.word	0x00000000
.L_7:


//--------------------- .nv.compat                --------------------------
	.section	.nv.compat,"",@"SHT_CUDA_COMPAT_INFO"
	.align	4
        /*0000*/ 	.byte	0x02, 0x09, 0x00, 0x00, 0x02, 0x02, 0x01, 0x00, 0x02, 0x05, 0x05, 0x00, 0x03, 0x07, 0x01, 0x01
        /*0010*/ 	.byte	0x02, 0x03, 0x00, 0x00, 0x02, 0x06, 0x01, 0x00, 0x04, 0x0b, 0x08, 0x00, 0x01, 0x00, 0x00, 0x00
        /*0020*/ 	.byte	0x00, 0x00, 0x00, 0x00


//--------------------- .nv.info._Z11testCollatzllPl --------------------------
	.section	.nv.info._Z11testCollatzllPl,"",@"SHT_CUDA_INFO"
	.sectionflags	@""
	.align	4


	//----- nvinfo : EIATTR_CUDA_API_VERSION
	.align		4
        /*0000*/ 	.byte	0x04, 0x37
        /*0002*/ 	.short	(.L_9 - .L_8)
.L_8:
        /*0004*/ 	.word	0x00000082


	//----- nvinfo : EIATTR_KPARAM_INFO
	.align		4
.L_9:
        /*0008*/ 	.byte	0x04, 0x17
        /*000a*/ 	.short	(.L_11 - .L_10)
.L_10:
        /*000c*/ 	.word	0x00000000
        /*0010*/ 	.short	0x0002
        /*0012*/ 	.short	0x0010
        /*0014*/ 	.byte	0x00, 0xf5, 0x21, 0x00


	//----- nvinfo : EIATTR_KPARAM_INFO
	.align		4
.L_11:
        /*0018*/ 	.byte	0x04, 0x17
        /*001a*/ 	.short	(.L_13 - .L_12)
.L_12:
        /*001c*/ 	.word	0x00000000
        /*0020*/ 	.short	0x0001
        /*0022*/ 	.short	0x0008
        /*0024*/ 	.byte	0x00, 0xf0, 0x21, 0x00


	//----- nvinfo : EIATTR_KPARAM_INFO
	.align		4
.L_13:
        /*0028*/ 	.byte	0x04, 0x17
        /*002a*/ 	.short	(.L_15 - .L_14)
.L_14:
        /*002c*/ 	.word	0x00000000
        /*0030*/ 	.short	0x0000
        /*0032*/ 	.short	0x0000
        /*0034*/ 	.byte	0x00, 0xf0, 0x21, 0x00


	//----- nvinfo : EIATTR_SPARSE_MMA_MASK
	.align		4
.L_15:
        /*0038*/ 	.byte	0x03, 0x50
        /*003a*/ 	.short	0x0000


	//----- nvinfo : EIATTR_MAXREG_COUNT
	.align		4
        /*003c*/ 	.byte	0x03, 0x1b
        /*003e*/ 	.short	0x00ff


	//----- nvinfo : EIATTR_MERCURY_ISA_VERSION
	.align		4
        /*0040*/ 	.byte	0x03, 0x5f
        /*0042*/ 	.short	0x0101


	//----- nvinfo : EIATTR_VRC_CTA_INIT_COUNT
	.align		4
        /*0044*/ 	.byte	0x02, 0x4a
	.zero		1
	.zero		1


	//----- nvinfo : EIATTR_EXIT_INSTR_OFFSETS
	.align		4
        /*0048*/ 	.byte	0x04, 0x1c
        /*004a*/ 	.short	(.L_17 - .L_16)


	//   ....[0]....
.L_16:
        /*004c*/ 	.word	0x00000240


	//   ....[1]....
        /*0050*/ 	.word	0x00000af0


	//----- nvinfo : EIATTR_CRS_STACK_SIZE
	.align		4
.L_17:
        /*0054*/ 	.byte	0x04, 0x1e
        /*0056*/ 	.short	(.L_19 - .L_18)
.L_18:
        /*0058*/ 	.word	0x00000000


	//----- nvinfo : EIATTR_CBANK_PARAM_SIZE
	.align		4
.L_19:
        /*005c*/ 	.byte	0x03, 0x19
        /*005e*/ 	.short	0x0018


	//----- nvinfo : EIATTR_PARAM_CBANK
	.align		4
        /*0060*/ 	.byte	0x04, 0x0a
        /*0062*/ 	.short	(.L_21 - .L_20)
	.align		4
.L_20:
        /*0064*/ 	.word	index@(.nv.constant0._Z11testCollatzllPl)
        /*0068*/ 	.short	0x0380
        /*006a*/ 	.short	0x0018


	//----- nvinfo : EIATTR_SW_WAR
	.align		4
.L_21:
        /*006c*/ 	.byte	0x04, 0x36
        /*006e*/ 	.short	(.L_23 - .L_22)
.L_22:
        /*0070*/ 	.word	0x00000008
.L_23:


//--------------------- .nv.callgraph             --------------------------
	.section	.nv.callgraph,"",@"SHT_CUDA_CALLGRAPH"
	.align	4
	.sectionentsize	8
	.align		4
        /*0000*/ 	.word	0x00000000
	.align		4
        /*0004*/ 	.word	0xffffffff
	.align		4
        /*0008*/ 	.word	0x00000000
	.align		4
        /*000c*/ 	.word	0xfffffffe
	.align		4
        /*0010*/ 	.word	0x00000000
	.align		4
        /*0014*/ 	.word	0xfffffffd
	.align		4
        /*0018*/ 	.word	0x00000000
	.align		4
        /*001c*/ 	.word	0xfffffffc


//--------------------- .text._Z11testCollatzllPl --------------------------
	.section	.text._Z11testCollatzllPl,"ax",@progbits
	.align	128
        .global         _Z11testCollatzllPl
        .type           _Z11testCollatzllPl,@function
        .size           _Z11testCollatzllPl,(.L_x_11 - _Z11testCollatzllPl)
        .other          _Z11testCollatzllPl,@"STO_CUDA_ENTRY STV_DEFAULT"
_Z11testCollatzllPl:
.text._Z11testCollatzllPl:
[----:B------:R-:W-:Y:S01]  /*0000*/  LDC R1, c[0x0][0x37c] ;  /* 0x0000df00ff017b82 */ /* 0x000fe20000000800 */
[----:B------:R-:W0:Y:S01]  /*0010*/  LDCU.128 UR4, c[0x0][0x380] ;  /* 0x00007000ff0477ac */ /* 0x000e220008000c00 */
[----:B------:R-:W-:Y:S01]  /*0020*/  IMAD.MOV.U32 R2, RZ, RZ, 0x1 ;  /* 0x00000001ff027424 */ /* 0x000fe200078e00ff */
[----:B0-----:R-:W0:Y:S08]  /*0030*/  I2F.F64.S64 R4, UR6 ;  /* 0x0000000600047d12 */ /* 0x001e300008301c00 */
[----:B0-----:R-:W0:Y:S02]  /*0040*/  MUFU.RCP64H R3, R5 ;  /* 0x0000000500037308 */ /* 0x001e240000001800 */
[----:B0-----:R-:W-:-:S08]  /*0050*/  DFMA R6, -R4, R2, 1 ;  /* 0x3ff000000406742b */ /* 0x001fd00000000102 */
[----:B------:R-:W-:-:S08]  /*0060*/  DFMA R6, R6, R6, R6 ;  /* 0x000000060606722b */ /* 0x000fd00000000006 */
[----:B------:R-:W-:Y:S02]  /*0070*/  DFMA R2, R2, R6, R2 ;  /* 0x000000060202722b */ /* 0x000fe40000000002 */
[----:B------:R-:W0:Y:S06]  /*0080*/  I2F.F64.S64 R6, UR4 ;  /* 0x0000000400067d12 */ /* 0x000e2c0008301c00 */
[----:B------:R-:W-:-:S08]  /*0090*/  DFMA R8, -R4, R2, 1 ;  /* 0x3ff000000408742b */ /* 0x000fd00000000102 */
[----:B------:R-:W-:Y:S01]  /*00a0*/  DFMA R2, R2, R8, R2 ;  /* 0x000000080202722b */ /* 0x000fe20000000002 */
[----:B0-----:R-:W-:-:S07]  /*00b0*/  FSETP.GEU.AND P1, PT, |R7|, 6.5827683646048100446e-37, PT ;  /* 0x036000000700780b */ /* 0x001fce0003f2e200 */
[----:B------:R-:W-:-:S08]  /*00c0*/  DMUL R8, R6, R2 ;  /* 0x0000000206087228 */ /* 0x000fd00000000000 */
[----:B------:R-:W-:-:S08]  /*00d0*/  DFMA R10, -R4, R8, R6 ;  /* 0x00000008040a722b */ /* 0x000fd00000000106 */
[----:B------:R-:W-:-:S10]  /*00e0*/  DFMA R2, R2, R10, R8 ;  /* 0x0000000a0202722b */ /* 0x000fd40000000008 */
[----:B------:R-:W-:-:S05]  /*00f0*/  FFMA R0, RZ, R5, R3 ;  /* 0x00000005ff007223 */ /* 0x000fca0000000003 */
[----:B------:R-:W-:-:S13]  /*0100*/  FSETP.GT.AND P0, PT, |R0|, 1.469367938527859385e-39, PT ;  /* 0x001000000000780b */ /* 0x000fda0003f04200 */
[----:B------:R-:W-:Y:S05]  /*0110*/  @P0 BRA P1, `(.L_x_0) ;  /* 0x0000000000100947 */ /* 0x000fea0000800000 */
[----:B------:R-:W-:-:S07]  /*0120*/  MOV R0, 0x140 ;  /* 0x0000014000007802 */ /* 0x000fce0000000f00 */
[----:B------:R-:W-:Y:S05]  /*0130*/  CALL.REL.NOINC `($__internal_0_$__cuda_sm20_div_rn_f64_full) ;  /* 0x0000000800707944 */ /* 0x000fea0003c00000 */
[----:B------:R-:W-:Y:S02]  /*0140*/  IMAD.MOV.U32 R2, RZ, RZ, R12 ;  /* 0x000000ffff027224 */ /* 0x000fe400078e000c */
[----:B------:R-:W-:-:S07]  /*0150*/  IMAD.MOV.U32 R3, RZ, RZ, R13 ;  /* 0x000000ffff037224 */ /* 0x000fce00078e000d */
.L_x_0:
[----:B------:R-:W0:Y:S01]  /*0160*/  S2UR UR5, SR_CTAID.X ;  /* 0x00000000000579c3 */ /* 0x000e220000002500 */
[----:B------:R-:W-:Y:S01]  /*0170*/  FRND.F64.CEIL R2, R2 ;  /* 0x0000000200027313 */ /* 0x000fe20000309800 */
[----:B0-----:R-:W-:-:S07]  /*0180*/  UIADD3 UR4, UPT, UPT, UR5, 0x1, URZ ;  /* 0x0000000105047890 */ /* 0x001fce000fffe0ff */
[----:B------:R-:W0:Y:S08]  /*0190*/  I2F.F64.U32 R4, UR5 ;  /* 0x0000000500047d12 */ /* 0x000e300008201800 */
[----:B------:R-:W1:Y:S01]  /*01a0*/  I2F.F64.U32 R8, UR4 ;  /* 0x0000000400087d12 */ /* 0x000e620008201800 */
[----:B------:R-:W2:Y:S01]  /*01b0*/  LDCU.64 UR4, c[0x0][0x380] ;  /* 0x00007000ff0477ac */ /* 0x000ea20008000a00 */
[----:B0-----:R-:W-:-:S02]  /*01c0*/  DMUL R6, R2, R4 ;  /* 0x0000000402067228 */ /* 0x001fc40000000000 */
[----:B-1----:R-:W-:-:S08]  /*01d0*/  DMUL R4, R2, R8 ;  /* 0x0000000802047228 */ /* 0x002fd00000000000 */
[----:B------:R-:W2:Y:S08]  /*01e0*/  F2I.S64.F64.TRUNC R6, R6 ;  /* 0x0000000600067311 */ /* 0x000eb0000030d900 */
[----:B------:R-:W0:Y:S01]  /*01f0*/  F2I.S64.F64.TRUNC R4, R4 ;  /* 0x0000000400047311 */ /* 0x000e22000030d900 */
[----:B--2---:R-:W-:-:S04]  /*0200*/  ISETP.GT.U32.AND P0, PT, R6, UR4, PT ;  /* 0x0000000406007c0c */ /* 0x004fc8000bf04070 */
[----:B------:R-:W-:Y:S02]  /*0210*/  ISETP.GT.AND.EX P0, PT, R7, UR5, PT, P0 ;  /* 0x0000000507007c0c */ /* 0x000fe4000bf04300 */
[----:B0-----:R-:W-:-:S04]  /*0220*/  ISETP.GE.U32.AND P1, PT, R6, R4, PT ;  /* 0x000000040600720c */ /* 0x001fc80003f26070 */
[----:B------:R-:W-:-:S13]  /*0230*/  ISETP.GE.OR.EX P0, PT, R7, R5, P0, P1 ;  /* 0x000000050700720c */ /* 0x000fda0000706710 */
[----:B------:R-:W-:Y:S05]  /*0240*/  @P0 EXIT ;  /* 0x000000000000094d */ /* 0x000fea0003800000 */
[----:B------:R-:W-:Y:S01]  /*0250*/  IMAD.MOV.U32 R0, RZ, RZ, R6 ;  /* 0x000000ffff007224 */ /* 0x000fe200078e0006 */
[----:B------:R-:W0:Y:S01]  /*0260*/  LDCU.64 UR6, c[0x0][0x358] ;  /* 0x00006b00ff0677ac */ /* 0x000e220008000a00 */
[----:B------:R-:W-:-:S07]  /*0270*/  IMAD.MOV.U32 R3, RZ, RZ, R7 ;  /* 0x000000ffff037224 */ /* 0x000fce00078e0007 */
.L_x_4:
[----:B------:R-:W-:-:S04]  /*0280*/  ISETP.GE.U32.AND P0, PT, R0, 0x2, PT ;  /* 0x000000020000780c */ /* 0x000fc80003f06070 */
[----:B------:R-:W-:-:S13]  /*0290*/  ISETP.GE.U32.AND.EX P0, PT, R3, RZ, PT, P0 ;  /* 0x000000ff0300720c */ /* 0x000fda0003f06100 */
[----:B------:R-:W-:Y:S05]  /*02a0*/  @!P0 BRA `(.L_x_1) ;  /* 0x0000000400e88947 */ /* 0x000fea0003800000 */
[----:B------:R-:W-:Y:S01]  /*02b0*/  IMAD.MOV.U32 R11, RZ, RZ, R0 ;  /* 0x000000ffff0b7224 */ /* 0x000fe200078e0000 */
[----:B------:R-:W-:Y:S01]  /*02c0*/  UMOV UR4, URZ ;  /* 0x000000ff00047c82 */ /* 0x000fe20008000000 */
[----:B------:R-:W-:-:S07]  /*02d0*/  IMAD.MOV.U32 R8, RZ, RZ, R3 ;  /* 0x000000ffff087224 */ /* 0x000fce00078e0003 */
.L_x_3:
[----:B------:R-:W-:-:S04]  /*02e0*/  LOP3.LUT R2, R11, 0x1, RZ, 0xc0, !PT ;  /* 0x000000010b027812 */ /* 0x000fc800078ec0ff */
[----:B------:R-:W-:-:S04]  /*02f0*/  ISETP.NE.U32.AND P0, PT, R2, 0x1, PT ;  /* 0x000000010200780c */ /* 0x000fc80003f05070 */
[----:B------:R-:W-:-:S13]  /*0300*/  ISETP.NE.U32.AND.EX P0, PT, RZ, RZ, PT, P0 ;  /* 0x000000ffff00720c */ /* 0x000fda0003f05100 */
[----:B------:R-:W-:Y:S02]  /*0310*/  @!P0 IMAD.MOV.U32 R6, RZ, RZ, 0x1 ;  /* 0x00000001ff068424 */ /* 0x000fe400078e00ff */
[----:B------:R-:W-:Y:S02]  /*0320*/  @!P0 IMAD.MOV.U32 R7, RZ, RZ, 0x0 ;  /* 0x00000000ff078424 */ /* 0x000fe400078e00ff */
[----:B------:R-:W-:Y:S02]  /*0330*/  @!P0 IMAD R13, R8, 0x3, RZ ;  /* 0x00000003080d8824 */ /* 0x000fe400078e02ff */
[----:B------:R-:W-:-:S04]  /*0340*/  @!P0 IMAD.WIDE.U32 R6, R11, 0x3, R6 ;  /* 0x000000030b068825 */ /* 0x000fc800078e0006 */
[----:B------:R-:W-:Y:S01]  /*0350*/  @!P0 IMAD.MOV.U32 R9, RZ, RZ, R6 ;  /* 0x000000ffff098224 */ /* 0x000fe200078e0006 */
[--C-:B------:R-:W-:Y:S01]  /*0360*/  @P0 SHF.R.S64 R9, R11, 0x1, R8.reuse ;  /* 0x000000010b090819 */ /* 0x100fe20000001008 */
[----:B------:R-:W-:Y:S01]  /*0370*/  @!P0 IMAD.IADD R2, R7, 0x1, R13 ;  /* 0x0000000107028824 */ /* 0x000fe200078e020d */
[----:B------:R-:W-:Y:S02]  /*0380*/  @P0 SHF.R.S32.HI R2, RZ, 0x1, R8 ;  /* 0x00000001ff020819 */ /* 0x000fe40000011408 */
[----:B------:R-:W-:-:S04]  /*0390*/  ISETP.NE.U32.AND P0, PT, R9, 0x1, PT ;  /* 0x000000010900780c */ /* 0x000fc80003f05070 */
[----:B------:R-:W-:-:S13]  /*03a0*/  ISETP.NE.AND.EX P0, PT, R2, RZ, PT, P0 ;  /* 0x000000ff0200720c */ /* 0x000fda0003f05300 */
[----:B------:R-:W-:Y:S05]  /*03b0*/  @!P0 BRA `(.L_x_1) ;  /* 0x0000000400a48947 */ /* 0x000fea0003800000 */
        /* <DEDUP_REMOVED lines=84> */
[----:B------:R-:W-:-:S09]  /*0900*/  UISETP.NE.AND UP0, UPT, UR4, 0x3e0, UPT ;  /* 0x000003e00400788c */ /* 0x000fd2000bf05270 */
[----:B------:R-:W-:Y:S05]  /*0910*/  BRA.U !UP0, `(.L_x_2) ;  /* 0x0000000108407547 */ /* 0x000fea000b800000 */
[----:B------:R-:W-:Y:S01]  /*0920*/  LOP3.LUT R6, R9, 0x1, RZ, 0xc0, !PT ;  /* 0x0000000109067812 */ /* 0x000fe200078ec0ff */
[----:B------:R-:W-:-:S03]  /*0930*/  UIADD3 UR4, UPT, UPT, UR4, 0x8, URZ ;  /* 0x0000000804047890 */ /* 0x000fc6000fffe0ff */
        /* <DEDUP_REMOVED lines=12> */
[----:B------:R-:W-:Y:S05]  /*0a00*/  @P0 BRA `(.L_x_3) ;  /* 0xfffffff800340947 */ /* 0x000fea000383ffff */
[----:B------:R-:W-:Y:S05]  /*0a10*/  BRA `(.L_x_1) ;  /* 0x00000000000c7947 */ /* 0x000fea0003800000 */
.L_x_2:
[----:B------:R-:W0:Y:S01]  /*0a20*/  LDC.64 R6, c[0x0][0x390] ;  /* 0x0000e400ff067b82 */ /* 0x000e220000000a00 */
[----:B------:R-:W-:-:S05]  /*0a30*/  IMAD.MOV.U32 R2, RZ, RZ, R0 ;  /* 0x000000ffff027224 */ /* 0x000fca00078e0000 */
[----:B0-----:R1:W-:Y:S02]  /*0a40*/  STG.E.64 desc[UR6][R6.64], R2 ;  /* 0x0000000206007986 */ /* 0x0013e4000c101b06 */
.L_x_1:
[----:B------:R-:W2:Y:S01]  /*0a50*/  LDCU.64 UR4, c[0x0][0x380] ;  /* 0x00007000ff0477ac */ /* 0x000ea20008000a00 */
[----:B-1----:R-:W-:-:S04]  /*0a60*/  IADD3 R7, P2, PT, R0, 0x1, RZ ;  /* 0x0000000100077810 */ /* 0x002fc80007f5e0ff */
[----:B------:R-:W-:Y:S01]  /*0a70*/  ISETP.GE.U32.AND P0, PT, R7, R4, PT ;  /* 0x000000040700720c */ /* 0x000fe20003f06070 */
[----:B------:R-:W-:-:S05]  /*0a80*/  IMAD.X R9, RZ, RZ, R3, P2 ;  /* 0x000000ffff097224 */ /* 0x000fca00010e0603 */
[----:B------:R-:W-:Y:S02]  /*0a90*/  ISETP.GE.AND.EX P0, PT, R9, R5, PT, P0 ;  /* 0x000000050900720c */ /* 0x000fe40003f06300 */
[----:B--2---:R-:W-:Y:S01]  /*0aa0*/  ISETP.GE.U32.AND P1, PT, R0, UR4, PT ;  /* 0x0000000400007c0c */ /* 0x004fe2000bf26070 */
[----:B------:R-:W-:-:S03]  /*0ab0*/  IMAD.MOV.U32 R0, RZ, RZ, R7 ;  /* 0x000000ffff007224 */ /* 0x000fc600078e0007 */
[----:B------:R-:W-:Y:S01]  /*0ac0*/  ISETP.GE.AND.EX P1, PT, R3, UR5, PT, P1 ;  /* 0x0000000503007c0c */ /* 0x000fe2000bf26310 */
[----:B------:R-:W-:-:S12]  /*0ad0*/  IMAD.MOV.U32 R3, RZ, RZ, R9 ;  /* 0x000000ffff037224 */ /* 0x000fd800078e0009 */
[----:B------:R-:W-:Y:S05]  /*0ae0*/  @!P0 BRA !P1, `(.L_x_4) ;  /* 0xfffffff400e48947 */ /* 0x000fea000483ffff */
[----:B0-----:R-:W-:Y:S05]  /*0af0*/  EXIT ;  /* 0x000000000000794d */ /* 0x001fea0003800000 */
        .weak           $__internal_0_$__cuda_sm20_div_rn_f64_full
        .type           $__internal_0_$__cuda_sm20_div_rn_f64_full,@function
        .size           $__internal_0_$__cuda_sm20_div_rn_f64_full,(.L_x_11 - $__internal_0_$__cuda_sm20_div_rn_f64_full)
$__internal_0_$__cuda_sm20_div_rn_f64_full:
[C---:B------:R-:W-:Y:S01]  /*0b00*/  FSETP.GEU.AND P0, PT, |R5|.reuse, 1.469367938527859385e-39, PT ;  /* 0x001000000500780b */ /* 0x040fe20003f0e200 */
[----:B------:R-:W-:Y:S01]  /*0b10*/  IMAD.MOV.U32 R8, RZ, RZ, 0x1 ;  /* 0x00000001ff087424 */ /* 0x000fe200078e00ff */
[C---:B------:R-:W-:Y:S01]  /*0b20*/  LOP3.LUT R2, R5.reuse, 0x800fffff, RZ, 0xc0, !PT ;  /* 0x800fffff05027812 */ /* 0x040fe200078ec0ff */
[----:B------:R-:W-:Y:S01]  /*0b30*/  IMAD.MOV.U32 R13, RZ, RZ, 0x1ca00000 ;  /* 0x1ca00000ff0d7424 */ /* 0x000fe200078e00ff */
[----:B------:R-:W-:Y:S02]  /*0b40*/  LOP3.LUT R17, R5, 0x7ff00000, RZ, 0xc0, !PT ;  /* 0x7ff0000005117812 */ /* 0x000fe400078ec0ff */
[----:B------:R-:W-:Y:S01]  /*0b50*/  LOP3.LUT R3, R2, 0x3ff00000, RZ, 0xfc, !PT ;  /* 0x3ff0000002037812 */ /* 0x000fe200078efcff */
[----:B------:R-:W-:Y:S01]  /*0b60*/  IMAD.MOV.U32 R2, RZ, RZ, R4 ;  /* 0x000000ffff027224 */ /* 0x000fe200078e0004 */
[----:B------:R-:W-:-:S04]  /*0b70*/  LOP3.LUT R12, R7, 0x7ff00000, RZ, 0xc0, !PT ;  /* 0x7ff00000070c7812 */ /* 0x000fc800078ec0ff */
[----:B------:R-:W-:Y:S01]  /*0b80*/  ISETP.GE.U32.AND P1, PT, R12, R17, PT ;  /* 0x000000110c00720c */ /* 0x000fe20003f26070 */
[----:B------:R-:W-:Y:S01]  /*0b90*/  @!P0 DMUL R2, R4, 8.98846567431157953865e+307 ;  /* 0x7fe0000004028828 */ /* 0x000fe20000000000 */
[----:B------:R-:W-:-:S05]  /*0ba0*/  IMAD.MOV.U32 R19, RZ, RZ, R12 ;  /* 0x000000ffff137224 */ /* 0x000fca00078e000c */
[----:B------:R-:W0:Y:S02]  /*0bb0*/  MUFU.RCP64H R9, R3 ;  /* 0x0000000300097308 */ /* 0x000e240000001800 */
[----:B0-----:R-:W-:-:S08]  /*0bc0*/  DFMA R10, R8, -R2, 1 ;  /* 0x3ff00000080a742b */ /* 0x001fd00000000802 */
[----:B------:R-:W-:-:S08]  /*0bd0*/  DFMA R10, R10, R10, R10 ;  /* 0x0000000a0a0a722b */ /* 0x000fd0000000000a */
[----:B------:R-:W-:Y:S01]  /*0be0*/  DFMA R10, R8, R10, R8 ;  /* 0x0000000a080a722b */ /* 0x000fe20000000008 */
[----:B------:R-:W-:Y:S01]  /*0bf0*/  SEL R9, R13, 0x63400000, !P1 ;  /* 0x634000000d097807 */ /* 0x000fe20004800000 */
[----:B------:R-:W-:Y:S01]  /*0c00*/  IMAD.MOV.U32 R8, RZ, RZ, R6 ;  /* 0x000000ffff087224 */ /* 0x000fe200078e0006 */
[----:B------:R-:W-:Y:S02]  /*0c10*/  FSETP.GEU.AND P1, PT, |R7|, 1.469367938527859385e-39, PT ;  /* 0x001000000700780b */ /* 0x000fe40003f2e200 */
[----:B------:R-:W-:-:S03]  /*0c20*/  LOP3.LUT R9, R9, 0x800fffff, R7, 0xf8, !PT ;  /* 0x800fffff09097812 */ /* 0x000fc600078ef807 */
[----:B------:R-:W-:-:S08]  /*0c30*/  DFMA R14, R10, -R2, 1 ;  /* 0x3ff000000a0e742b */ /* 0x000fd00000000802 */
[----:B------:R-:W-:Y:S01]  /*0c40*/  DFMA R10, R10, R14, R10 ;  /* 0x0000000e0a0a722b */ /* 0x000fe2000000000a */
[----:B------:R-:W-:Y:S10]  /*0c50*/  @P1 BRA `(.L_x_5) ;  /* 0x0000000000201947 */ /* 0x000ff40003800000 */
[----:B------:R-:W-:Y:S01]  /*0c60*/  LOP3.LUT R15, R5, 0x7ff00000, RZ, 0xc0, !PT ;  /* 0x7ff00000050f7812 */ /* 0x000fe200078ec0ff */
[----:B------:R-:W-:-:S03]  /*0c70*/  IMAD.MOV.U32 R14, RZ, RZ, RZ ;  /* 0x000000ffff0e7224 */ /* 0x000fc600078e00ff */
[----:B------:R-:W-:-:S04]  /*0c80*/  ISETP.GE.U32.AND P1, PT, R12, R15, PT ;  /* 0x0000000f0c00720c */ /* 0x000fc80003f26070 */
[----:B------:R-:W-:-:S04]  /*0c90*/  SEL R15, R13, 0x63400000, !P1 ;  /* 0x634000000d0f7807 */ /* 0x000fc80004800000 */
[----:B------:R-:W-:-:S04]  /*0ca0*/  LOP3.LUT R15, R15, 0x80000000, R7, 0xf8, !PT ;  /* 0x800000000f0f7812 */ /* 0x000fc800078ef807 */
[----:B------:R-:W-:-:S06]  /*0cb0*/  LOP3.LUT R15, R15, 0x100000, RZ, 0xfc, !PT ;  /* 0x001000000f0f7812 */ /* 0x000fcc00078efcff */
[----:B------:R-:W-:-:S10]  /*0cc0*/  DFMA R8, R8, 2, -R14 ;  /* 0x400000000808782b */ /* 0x000fd4000000080e */
[----:B------:R-:W-:-:S07]  /*0cd0*/  LOP3.LUT R19, R9, 0x7ff00000, RZ, 0xc0, !PT ;  /* 0x7ff0000009137812 */ /* 0x000fce00078ec0ff */
.L_x_5:
[----:B------:R-:W-:Y:S01]  /*0ce0*/  IMAD.MOV.U32 R18, RZ, RZ, R17 ;  /* 0x000000ffff127224 */ /* 0x000fe200078e0011 */
[----:B------:R-:W-:Y:S01]  /*0cf0*/  @!P0 LOP3.LUT R18, R3, 0x7ff00000, RZ, 0xc0, !PT ;  /* 0x7ff0000003128812 */ /* 0x000fe200078ec0ff */
[----:B------:R-:W-:Y:S01]  /*0d00*/  VIADD R20, R19, 0xffffffff ;  /* 0xffffffff13147836 */ /* 0x000fe20000000000 */
[----:B------:R-:W-:-:S03]  /*0d10*/  DMUL R14, R10, R8 ;  /* 0x000000080a0e7228 */ /* 0x000fc60000000000 */
[----:B------:R-:W-:Y:S01]  /*0d20*/  VIADD R21, R18, 0xffffffff ;  /* 0xffffffff12157836 */ /* 0x000fe20000000000 */
[----:B------:R-:W-:-:S04]  /*0d30*/  ISETP.GT.U32.AND P0, PT, R20, 0x7feffffe, PT ;  /* 0x7feffffe1400780c */ /* 0x000fc80003f04070 */
[----:B------:R-:W-:Y:S01]  /*0d40*/  ISETP.GT.U32.OR P0, PT, R21, 0x7feffffe, P0 ;  /* 0x7feffffe1500780c */ /* 0x000fe20000704470 */
[----:B------:R-:W-:-:S08]  /*0d50*/  DFMA R16, R14, -R2, R8 ;  /* 0x800000020e10722b */ /* 0x000fd00000000008 */
[----:B------:R-:W-:-:S04]  /*0d60*/  DFMA R10, R10, R16, R14 ;  /* 0x000000100a0a722b */ /* 0x000fc8000000000e */
[----:B------:R-:W-:Y:S07]  /*0d70*/  @P0 BRA `(.L_x_6) ;  /* 0x00000000006c0947 */ /* 0x000fee0003800000 */
[----:B------:R-:W-:-:S04]  /*0d80*/  LOP3.LUT R7, R5, 0x7ff00000, RZ, 0xc0, !PT ;  /* 0x7ff0000005077812 */ /* 0x000fc800078ec0ff */
[CC--:B------:R-:W-:Y:S02]  /*0d90*/  VIADDMNMX R6, R12.reuse, -R7.reuse, 0xb9600000, !PT ;  /* 0xb96000000c067446 */ /* 0x0c0fe40007800907 */
[----:B------:R-:W-:Y:S02]  /*0da0*/  ISETP.GE.U32.AND P0, PT, R12, R7, PT ;  /* 0x000000070c00720c */ /* 0x000fe40003f06070 */
[----:B------:R-:W-:Y:S02]  /*0db0*/  VIMNMX R6, PT, PT, R6, 0x46a00000, PT ;  /* 0x46a0000006067848 */ /* 0x000fe40003fe0100 */
[----:B------:R-:W-:-:S05]  /*0dc0*/  SEL R13, R13, 0x63400000, !P0 ;  /* 0x634000000d0d7807 */ /* 0x000fca0004000000 */
[----:B------:R-:W-:Y:S02]  /*0dd0*/  IMAD.IADD R14, R6, 0x1, -R13 ;  /* 0x00000001060e7824 */ /* 0x000fe400078e0a0d */
[----:B------:R-:W-:Y:S02]  /*0de0*/  IMAD.MOV.U32 R6, RZ, RZ, RZ ;  /* 0x000000ffff067224 */ /* 0x000fe400078e00ff */
[----:B------:R-:W-:-:S06]  /*0df0*/  VIADD R7, R14, 0x7fe00000 ;  /* 0x7fe000000e077836 */ /* 0x000fcc0000000000 */
[----:B------:R-:W-:-:S10]  /*0e00*/  DMUL R12, R10, R6 ;  /* 0x000000060a0c7228 */ /* 0x000fd40000000000 */
[----:B------:R-:W-:-:S13]  /*0e10*/  FSETP.GTU.AND P0, PT, |R13|, 1.469367938527859385e-39, PT ;  /* 0x001000000d00780b */ /* 0x000fda0003f0c200 */
[----:B------:R-:W-:Y:S05]  /*0e20*/  @P0 BRA `(.L_x_7) ;  /* 0x0000000000940947 */ /* 0x000fea0003800000 */
[----:B------:R-:W-:Y:S01]  /*0e30*/  DFMA R2, R10, -R2, R8 ;  /* 0x800000020a02722b */ /* 0x000fe20000000008 */
[----:B------:R-:W-:-:S09]  /*0e40*/  IMAD.MOV.U32 R6, RZ, RZ, RZ ;  /* 0x000000ffff067224 */ /* 0x000fd200078e00ff */
[C---:B------:R-:W-:Y:S02]  /*0e50*/  FSETP.NEU.AND P0, PT, R3.reuse, RZ, PT ;  /* 0x000000ff0300720b */ /* 0x040fe40003f0d000 */
[----:B------:R-:W-:-:S04]  /*0e60*/  LOP3.LUT R5, R3, 0x80000000, R5, 0x48, !PT ;  /* 0x8000000003057812 */ /* 0x000fc800078e4805 */
[----:B------:R-:W-:-:S07]  /*0e70*/  LOP3.LUT R7, R5, R7, RZ, 0xfc, !PT ;  /* 0x0000000705077212 */ /* 0x000fce00078efcff */
[----:B------:R-:W-:Y:S05]  /*0e80*/  @!P0 BRA `(.L_x_7) ;  /* 0x00000000007c8947 */ /* 0x000fea0003800000 */
[----:B------:R-:W-:Y:S01]  /*0e90*/  IMAD.MOV R3, RZ, RZ, -R14 ;  /* 0x000000ffff037224 */ /* 0x000fe200078e0a0e */
[----:B------:R-:W-:Y:S01]  /*0ea0*/  DMUL.RP R6, R10, R6 ;  /* 0x000000060a067228 */ /* 0x000fe20000008000 */
[----:B------:R-:W-:-:S06]  /*0eb0*/  IMAD.MOV.U32 R2, RZ, RZ, RZ ;  /* 0x000000ffff027224 */ /* 0x000fcc00078e00ff */
[----:B------:R-:W-:-:S03]  /*0ec0*/  DFMA R2, R12, -R2, R10 ;  /* 0x800000020c02722b */ /* 0x000fc6000000000a */
[----:B------:R-:W-:-:S03]  /*0ed0*/  LOP3.LUT R5, R7, R5, RZ, 0x3c, !PT ;  /* 0x0000000507057212 */ /* 0x000fc600078e3cff */
[----:B------:R-:W-:-:S04]  /*0ee0*/  IADD3 R2, PT, PT, -R14, -0x43300000, RZ ;  /* 0xbcd000000e027810 */ /* 0x000fc80007ffe1ff */
[----:B------:R-:W-:-:S04]  /*0ef0*/  FSETP.NEU.AND P0, PT, |R3|, R2, PT ;  /* 0x000000020300720b */ /* 0x000fc80003f0d200 */
[----:B------:R-:W-:Y:S02]  /*0f00*/  FSEL R12, R6, R12, !P0 ;  /* 0x0000000c060c7208 */ /* 0x000fe40004000000 */
[----:B------:R-:W-:Y:S01]  /*0f10*/  FSEL R13, R5, R13, !P0 ;  /* 0x0000000d050d7208 */ /* 0x000fe20004000000 */
[----:B------:R-:W-:Y:S06]  /*0f20*/  BRA `(.L_x_7) ;  /* 0x0000000000547947 */ /* 0x000fec0003800000 */
.L_x_6:
[----:B------:R-:W-:-:S14]  /*0f30*/  DSETP.NAN.AND P0, PT, R6, R6, PT ;  /* 0x000000060600722a */ /* 0x000fdc0003f08000 */
[----:B------:R-:W-:Y:S05]  /*0f40*/  @P0 BRA `(.L_x_8) ;  /* 0x0000000000440947 */ /* 0x000fea0003800000 */
[----:B------:R-:W-:-:S14]  /*0f50*/  DSETP.NAN.AND P0, PT, R4, R4, PT ;  /* 0x000000040400722a */ /* 0x000fdc0003f08000 */
[----:B------:R-:W-:Y:S05]  /*0f60*/  @P0 BRA `(.L_x_9) ;  /* 0x0000000000300947 */ /* 0x000fea0003800000 */
[----:B------:R-:W-:Y:S01]  /*0f70*/  ISETP.NE.AND P0, PT, R19, R18, PT ;  /* 0x000000121300720c */ /* 0x000fe20003f05270 */
[----:B------:R-:W-:Y:S02]  /*0f80*/  IMAD.MOV.U32 R12, RZ, RZ, 0x0 ;  /* 0x00000000ff0c7424 */ /* 0x000fe400078e00ff */
[----:B------:R-:W-:-:S10]  /*0f90*/  IMAD.MOV.U32 R13, RZ, RZ, -0x80000 ;  /* 0xfff80000ff0d7424 */ /* 0x000fd400078e00ff */
[----:B------:R-:W-:Y:S05]  /*0fa0*/  @!P0 BRA `(.L_x_7) ;  /* 0x0000000000348947 */ /* 0x000fea0003800000 */
[----:B------:R-:W-:Y:S02]  /*0fb0*/  ISETP.NE.AND P0, PT, R19, 0x7ff00000, PT ;  /* 0x7ff000001300780c */ /* 0x000fe40003f05270 */
[----:B------:R-:W-:Y:S02]  /*0fc0*/  LOP3.LUT R13, R7, 0x80000000, R5, 0x48, !PT ;  /* 0x80000000070d7812 */ /* 0x000fe400078e4805 */
[----:B------:R-:W-:-:S13]  /*0fd0*/  ISETP.EQ.OR P0, PT, R18, RZ, !P0 ;  /* 0x000000ff1200720c */ /* 0x000fda0004702670 */
[----:B------:R-:W-:Y:S01]  /*0fe0*/  @P0 LOP3.LUT R2, R13, 0x7ff00000, RZ, 0xfc, !PT ;  /* 0x7ff000000d020812 */ /* 0x000fe200078efcff */
[----:B------:R-:W-:Y:S02]  /*0ff0*/  @!P0 IMAD.MOV.U32 R12, RZ, RZ, RZ ;  /* 0x000000ffff0c8224 */ /* 0x000fe400078e00ff */
[----:B------:R-:W-:Y:S02]  /*1000*/  @P0 IMAD.MOV.U32 R12, RZ, RZ, RZ ;  /* 0x000000ffff0c0224 */ /* 0x000fe400078e00ff */
[----:B------:R-:W-:Y:S01]  /*1010*/  @P0 IMAD.MOV.U32 R13, RZ, RZ, R2 ;  /* 0x000000ffff0d0224 */ /* 0x000fe200078e0002 */
[----:B------:R-:W-:Y:S06]  /*1020*/  BRA `(.L_x_7) ;  /* 0x0000000000147947 */ /* 0x000fec0003800000 */
.L_x_9:
[----:B------:R-:W-:Y:S01]  /*1030*/  LOP3.LUT R13, R5, 0x80000, RZ, 0xfc, !PT ;  /* 0x00080000050d7812 */ /* 0x000fe200078efcff */
[----:B------:R-:W-:Y:S01]  /*1040*/  IMAD.MOV.U32 R12, RZ, RZ, R4 ;  /* 0x000000ffff0c7224 */ /* 0x000fe200078e0004 */
[----:B------:R-:W-:Y:S06]  /*1050*/  BRA `(.L_x_7) ;  /* 0x0000000000087947 */ /* 0x000fec0003800000 */
.L_x_8:
[----:B------:R-:W-:Y:S01]  /*1060*/  LOP3.LUT R13, R7, 0x80000, RZ, 0xfc, !PT ;  /* 0x00080000070d7812 */ /* 0x000fe200078efcff */
[----:B------:R-:W-:-:S07]  /*1070*/  IMAD.MOV.U32 R12, RZ, RZ, R6 ;  /* 0x000000ffff0c7224 */ /* 0x000fce00078e0006 */
.L_x_7:
[----:B------:R-:W-:Y:S02]  /*1080*/  IMAD.MOV.U32 R2, RZ, RZ, R0 ;  /* 0x000000ffff027224 */ /* 0x000fe400078e0000 */
[----:B------:R-:W-:-:S04]  /*1090*/  IMAD.MOV.U32 R3, RZ, RZ, 0x0 ;  /* 0x00000000ff037424 */ /* 0x000fc800078e00ff */
[----:B------:R-:W-:Y:S05]  /*10a0*/  RET.REL.NODEC R2 `(_Z11testCollatzllPl) ;  /* 0xffffffec02d47950 */ /* 0x000fea0003c3ffff */
.L_x_10:
[----:B------:R-:W-:-:S00]  /*10b0*/  BRA `(.L_x_10) ;  /* 0xfffffffc00fc7947 */ /* 0x000fc0000383ffff */
[----:B------:R-:W-:-:S00]  /*10c0*/  NOP ;  /* 0x0000000000007918 */ /* 0x000fc00000000000 */
        /* <DEDUP_REMOVED lines=11> */
.L_x_11:


//--------------------- .nv.shared.reserved.0     --------------------------
	.section	.nv.shared.reserved.0,"aw",@nobits
	.weak		__nv_reservedSMEM_offset_0_alias
	.size		__nv_reservedSMEM_offset_0_alias, 0, 64
	.other		__nv_reservedSMEM_offset_0_alias,@"STO_CUDA_RESERVED_SHARED STV_DEFAULT"
__nv_reservedSMEM_offset_0_alias:
	.zero		0
	.zero		64


//--------------------- .nv.constant0._Z11testCollatzllPl --------------------------
	.section	.nv.constant0._Z11testCollatzllPl,"a",@progbits
	.sectionflags	@""
	.align	4
.nv.constant0._Z11testCollatzllPl:
	.zero		920


//--------------------- SYMBOLS --------------------------

	.type		.nv.reservedSmem.offset0,@object
	.size		.nv.reservedSmem.offset0,0x4
